//
// Generated by NVIDIA NVVM Compiler
//
// Compiler Build ID: CL-36424714
// Cuda compilation tools, release 13.0, V13.0.88
// Based on NVVM 20.0.0
//

.version 9.0
.target sm_100
.address_size 64

	// .globl	_Z17somaPrefixosBlocoPiS_S_i
// _ZZ17somaPrefixosBlocoPiS_S_iE4temp has been demoted

.visible .entry _Z17somaPrefixosBlocoPiS_S_i(
	.param .u64 .ptr .align 1 _Z17somaPrefixosBlocoPiS_S_i_param_0,
	.param .u64 .ptr .align 1 _Z17somaPrefixosBlocoPiS_S_i_param_1,
	.param .u64 .ptr .align 1 _Z17somaPrefixosBlocoPiS_S_i_param_2,
	.param .u32 _Z17somaPrefixosBlocoPiS_S_i_param_3
)
{
	.reg .pred 	%p<10>;
	.reg .b32 	%r<28>;
	.reg .b64 	%rd<13>;
	// demoted variable
	.shared .align 4 .b8 _ZZ17somaPrefixosBlocoPiS_S_iE4temp[1024];
	ld.param.u64 	%rd1, [_Z17somaPrefixosBlocoPiS_S_i_param_0];
	ld.param.u64 	%rd2, [_Z17somaPrefixosBlocoPiS_S_i_param_1];
	ld.param.u64 	%rd3, [_Z17somaPrefixosBlocoPiS_S_i_param_2];
	ld.param.u32 	%r10, [_Z17somaPrefixosBlocoPiS_S_i_param_3];
	mov.u32 	%r1, %tid.x;
	mov.u32 	%r2, %ctaid.x;
	mov.u32 	%r3, %ntid.x;
	mad.lo.s32 	%r4, %r2, %r3, %r1;
	setp.ge.s32 	%p1, %r4, %r10;
	shl.b32 	%r11, %r1, 2;
	mov.u32 	%r12, _ZZ17somaPrefixosBlocoPiS_S_iE4temp;
	add.s32 	%r5, %r12, %r11;
	@%p1 bra 	$L__BB0_2;
	cvta.to.global.u64 	%rd4, %rd1;
	mul.wide.s32 	%rd5, %r4, 4;
	add.s64 	%rd6, %rd4, %rd5;
	ld.global.u32 	%r14, [%rd6];
	st.shared.u32 	[%r5], %r14;
	bra.uni 	$L__BB0_3;
$L__BB0_2:
	mov.b32 	%r13, 0;
	st.shared.u32 	[%r5], %r13;
$L__BB0_3:
	bar.sync 	0;
	setp.lt.u32 	%p2, %r3, 2;
	@%p2 bra 	$L__BB0_10;
	mov.b32 	%r26, 1;
$L__BB0_5:
	setp.lt.u32 	%p3, %r1, %r26;
	mov.b32 	%r27, 0;
	@%p3 bra 	$L__BB0_7;
	sub.s32 	%r17, %r1, %r26;
	shl.b32 	%r18, %r17, 2;
	add.s32 	%r20, %r12, %r18;
	ld.shared.u32 	%r27, [%r20];
$L__BB0_7:
	setp.lt.u32 	%p4, %r1, %r26;
	bar.sync 	0;
	@%p4 bra 	$L__BB0_9;
	ld.shared.u32 	%r21, [%r5];
	add.s32 	%r22, %r21, %r27;
	st.shared.u32 	[%r5], %r22;
$L__BB0_9:
	bar.sync 	0;
	shl.b32 	%r26, %r26, 1;
	setp.lt.u32 	%p5, %r26, %r3;
	@%p5 bra 	$L__BB0_5;
$L__BB0_10:
	setp.ge.s32 	%p6, %r4, %r10;
	@%p6 bra 	$L__BB0_12;
	ld.shared.u32 	%r23, [%r5];
	cvta.to.global.u64 	%rd7, %rd2;
	mul.wide.s32 	%rd8, %r4, 4;
	add.s64 	%rd9, %rd7, %rd8;
	st.global.u32 	[%rd9], %r23;
$L__BB0_12:
	add.s32 	%r24, %r3, -1;
	setp.ne.s32 	%p7, %r1, %r24;
	setp.eq.s64 	%p8, %rd3, 0;
	or.pred  	%p9, %p7, %p8;
	@%p9 bra 	$L__BB0_14;
	ld.shared.u32 	%r25, [%r5];
	cvta.to.global.u64 	%rd10, %rd3;
	mul.wide.u32 	%rd11, %r2, 4;
	add.s64 	%rd12, %rd10, %rd11;
	st.global.u32 	[%rd12], %r25;
$L__BB0_14:
	ret;

}
	// .globl	_Z15adicionarOffsetPiS_i
.visible .entry _Z15adicionarOffsetPiS_i(
	.param .u64 .ptr .align 1 _Z15adicionarOffsetPiS_i_param_0,
	.param .u64 .ptr .align 1 _Z15adicionarOffsetPiS_i_param_1,
	.param .u32 _Z15adicionarOffsetPiS_i_param_2
)
{
	.reg .pred 	%p<4>;
	.reg .b32 	%r<10>;
	.reg .b64 	%rd<9>;

	ld.param.u64 	%rd1, [_Z15adicionarOffsetPiS_i_param_0];
	ld.param.u64 	%rd2, [_Z15adicionarOffsetPiS_i_param_1];
	ld.param.u32 	%r3, [_Z15adicionarOffsetPiS_i_param_2];
	mov.u32 	%r1, %ctaid.x;
	mov.u32 	%r4, %ntid.x;
	mov.u32 	%r5, %tid.x;
	mad.lo.s32 	%r2, %r1, %r4, %r5;
	setp.ge.s32 	%p1, %r2, %r3;
	setp.eq.s32 	%p2, %r1, 0;
	or.pred  	%p3, %p2, %p1;
	@%p3 bra 	$L__BB1_2;
	cvta.to.global.u64 	%rd3, %rd2;
	cvta.to.global.u64 	%rd4, %rd1;
	add.s32 	%r6, %r1, -1;
	mul.wide.u32 	%rd5, %r6, 4;
	add.s64 	%rd6, %rd3, %rd5;
	ld.global.u32 	%r7, [%rd6];
	mul.wide.s32 	%rd7, %r2, 4;
	add.s64 	%rd8, %rd4, %rd7;
	ld.global.u32 	%r8, [%rd8];
	add.s32 	%r9, %r8, %r7;
	st.global.u32 	[%rd8], %r9;
$L__BB1_2:
	ret;

}


// ===== COMPILED SASS (sm_100) =====

	.target	sm_100

	.elftype	@"ET_EXEC"


//--------------------- .note.nv.tkinfo           --------------------------
	.section	.note.nv.tkinfo,"",@"SHT_NOTE"
	.sectionflags	@"SHF_NOTE_NV_TKINFO"
	.tkinfo
        /*0018*/ 	.word	0x00000002
        /*0030*/ 	.string	""
        /*0030*/ 	.string	"ptxas"
        /*0030*/ 	.string	"Cuda compilation tools, release 13.0, V13.0.88"
        /*0030*/ 	.string	"Build cuda_13.0.r13.0/compiler.36424714_0"
        /*0030*/ 	.string	"-arch sm_100 -m 64 "



//--------------------- .note.nv.cuinfo           --------------------------
	.section	.note.nv.cuinfo,"",@"SHT_NOTE"
	.sectionflags	@"SHF_NOTE_NV_CUINFO"
        /*0018*/ 	.short	0x0002
        /*001a*/ 	.short	0x0064
        /*001c*/ 	.short	0x0082
	.zero		2


//--------------------- .nv.info                  --------------------------
	.section	.nv.info,"",@"SHT_CUDA_INFO"
	.align	4


	//----- nvinfo : EIATTR_REGCOUNT
	.align		4
        /*0000*/ 	.byte	0x04, 0x2f
        /*0002*/ 	.short	(.L_1 - .L_0)
	.align		4
.L_0:
        /*0004*/ 	.word	index@(_Z17somaPrefixosBlocoPiS_S_i)
        /*0008*/ 	.word	0x0000000c


	//----- nvinfo : EIATTR_FRAME_SIZE
	.align		4
.L_1:
        /*000c*/ 	.byte	0x04, 0x11
        /*000e*/ 	.short	(.L_3 - .L_2)
	.align		4
.L_2:
        /*0010*/ 	.word	index@(_Z17somaPrefixosBlocoPiS_S_i)
        /*0014*/ 	.word	0x00000000


	//----- nvinfo : EIATTR_REGCOUNT
	.align		4
.L_3:
        /*0018*/ 	.byte	0x04, 0x2f
        /*001a*/ 	.short	(.L_5 - .L_4)
	.align		4
.L_4:
        /*001c*/ 	.word	index@(_Z15adicionarOffsetPiS_i)
        /*0020*/ 	.word	0x0000000c


	//----- nvinfo : EIATTR_FRAME_SIZE
	.align		4
.L_5:
        /*0024*/ 	.byte	0x04, 0x11
        /*0026*/ 	.short	(.L_7 - .L_6)
	.align		4
.L_6:
        /*0028*/ 	.word	index@(_Z15adicionarOffsetPiS_i)
        /*002c*/ 	.word	0x00000000


	//----- nvinfo : EIATTR_MIN_STACK_SIZE
	.align		4
.L_7:
        /*0030*/ 	.byte	0x04, 0x12
        /*0032*/ 	.short	(.L_9 - .L_8)
	.align		4
.L_8:
        /*0034*/ 	.word	index@(_Z15adicionarOffsetPiS_i)
        /*0038*/ 	.word	0x00000000


	//----- nvinfo : EIATTR_MIN_STACK_SIZE
	.align		4
.L_9:
        /*003c*/ 	.byte	0x04, 0x12
        /*003e*/ 	.short	(.L_11 - .L_10)
	.align		4
.L_10:
        /*0040*/ 	.word	index@(_Z17somaPrefixosBlocoPiS_S_i)
        /*0044*/ 	.word	0x00000000
.L_11:


//--------------------- .nv.compat                --------------------------
	.section	.nv.compat,"",@"SHT_CUDA_COMPAT_INFO"
	.align	4
        /*0000*/ 	.byte	0x02, 0x09, 0x00, 0x00, 0x02, 0x02, 0x01, 0x00, 0x02, 0x05, 0x05, 0x00, 0x03, 0x07, 0x01, 0x01
        /*0010*/ 	.byte	0x02, 0x03, 0x00, 0x00, 0x02, 0x06, 0x01, 0x00, 0x04, 0x0b, 0x08, 0x00, 0x09, 0x00, 0x00, 0x00
        /*0020*/ 	.byte	0x00, 0x00, 0x00, 0x00


//--------------------- .nv.info._Z15adicionarOffsetPiS_i --------------------------
	.section	.nv.info._Z15adicionarOffsetPiS_i,"",@"SHT_CUDA_INFO"
	.sectionflags	@""
	.align	4


	//----- nvinfo : EIATTR_CUDA_API_VERSION
	.align		4
        /*0000*/ 	.byte	0x04, 0x37
        /*0002*/ 	.short	(.L_13 - .L_12)
.L_12:
        /*0004*/ 	.word	0x00000082


	//----- nvinfo : EIATTR_KPARAM_INFO
	.align		4
.L_13:
        /*0008*/ 	.byte	0x04, 0x17
        /*000a*/ 	.short	(.L_15 - .L_14)
.L_14:
        /*000c*/ 	.word	0x00000000
        /*0010*/ 	.short	0x0002
        /*0012*/ 	.short	0x0010
        /*0014*/ 	.byte	0x00, 0xf0, 0x11, 0x00


	//----- nvinfo : EIATTR_KPARAM_INFO
	.align		4
.L_15:
        /*0018*/ 	.byte	0x04, 0x17
        /*001a*/ 	.short	(.L_17 - .L_16)
.L_16:
        /*001c*/ 	.word	0x00000000
        /*0020*/ 	.short	0x0001
        /*0022*/ 	.short	0x0008
        /*0024*/ 	.byte	0x00, 0xf5, 0x21, 0x00


	//----- nvinfo : EIATTR_KPARAM_INFO
	.align		4
.L_17:
        /*0028*/ 	.byte	0x04, 0x17
        /*002a*/ 	.short	(.L_19 - .L_18)
.L_18:
        /*002c*/ 	.word	0x00000000
        /*0030*/ 	.short	0x0000
        /*0032*/ 	.short	0x0000
        /*0034*/ 	.byte	0x00, 0xf5, 0x21, 0x00


	//----- nvinfo : EIATTR_SPARSE_MMA_MASK
	.align		4
.L_19:
        /*0038*/ 	.byte	0x03, 0x50
        /*003a*/ 	.short	0x0000


	//----- nvinfo : EIATTR_MAXREG_COUNT
	.align		4
        /*003c*/ 	.byte	0x03, 0x1b
        /*003e*/ 	.short	0x00ff


	//----- nvinfo : EIATTR_MERCURY_ISA_VERSION
	.align		4
        /*0040*/ 	.byte	0x03, 0x5f
        /*0042*/ 	.short	0x0101


	//----- nvinfo : EIATTR_VRC_CTA_INIT_COUNT
	.align		4
        /*0044*/ 	.byte	0x02, 0x4a
	.zero		1
	.zero		1


	//----- nvinfo : EIATTR_EXIT_INSTR_OFFSETS
	.align		4
        /*0048*/ 	.byte	0x04, 0x1c
        /*004a*/ 	.short	(.L_21 - .L_20)


	//   ....[0]....
.L_20:
        /*004c*/ 	.word	0x00000080


	//   ....[1]....
        /*0050*/ 	.word	0x00000130


	//----- nvinfo : EIATTR_CBANK_PARAM_SIZE
	.align		4
.L_21:
        /*0054*/ 	.byte	0x03, 0x19
        /*0056*/ 	.short	0x0014


	//----- nvinfo : EIATTR_PARAM_CBANK
	.align		4
        /*0058*/ 	.byte	0x04, 0x0a
        /*005a*/ 	.short	(.L_23 - .L_22)
	.align		4
.L_22:
        /*005c*/ 	.word	index@(.nv.constant0._Z15adicionarOffsetPiS_i)
        /*0060*/ 	.short	0x0380
        /*0062*/ 	.short	0x0014


	//----- nvinfo : EIATTR_SW_WAR
	.align		4
.L_23:
        /*0064*/ 	.byte	0x04, 0x36
        /*0066*/ 	.short	(.L_25 - .L_24)
.L_24:
        /*0068*/ 	.word	0x00000008
.L_25:


//--------------------- .nv.info._Z17somaPrefixosBlocoPiS_S_i --------------------------
	.section	.nv.info._Z17somaPrefixosBlocoPiS_S_i,"",@"SHT_CUDA_INFO"
	.sectionflags	@""
	.align	4


	//----- nvinfo : EIATTR_CUDA_API_VERSION
	.align		4
        /*0000*/ 	.byte	0x04, 0x37
        /*0002*/ 	.short	(.L_27 - .L_26)
.L_26:
        /*0004*/ 	.word	0x00000082


	//----- nvinfo : EIATTR_KPARAM_INFO
	.align		4
.L_27:
        /*0008*/ 	.byte	0x04, 0x17
        /*000a*/ 	.short	(.L_29 - .L_28)
.L_28:
        /*000c*/ 	.word	0x00000000
        /*0010*/ 	.short	0x0003
        /*0012*/ 	.short	0x0018
        /*0014*/ 	.byte	0x00, 0xf0, 0x11, 0x00


	//----- nvinfo : EIATTR_KPARAM_INFO
	.align		4
.L_29:
        /*0018*/ 	.byte	0x04, 0x17
        /*001a*/ 	.short	(.L_31 - .L_30)
.L_30:
        /*001c*/ 	.word	0x00000000
        /*0020*/ 	.short	0x0002
        /*0022*/ 	.short	0x0010
        /*0024*/ 	.byte	0x00, 0xf5, 0x21, 0x00


	//----- nvinfo : EIATTR_KPARAM_INFO
	.align		4
.L_31:
        /*0028*/ 	.byte	0x04, 0x17
        /*002a*/ 	.short	(.L_33 - .L_32)
.L_32:
        /*002c*/ 	.word	0x00000000
        /*0030*/ 	.short	0x0001
        /*0032*/ 	.short	0x0008
        /*0034*/ 	.byte	0x00, 0xf5, 0x21, 0x00


	//----- nvinfo : EIATTR_KPARAM_INFO
	.align		4
.L_33:
        /*0038*/ 	.byte	0x04, 0x17
        /*003a*/ 	.short	(.L_35 - .L_34)
.L_34:
        /*003c*/ 	.word	0x00000000
        /*0040*/ 	.short	0x0000
        /*0042*/ 	.short	0x0000
        /*0044*/ 	.byte	0x00, 0xf5, 0x21, 0x00


	//----- nvinfo : EIATTR_SPARSE_MMA_MASK
	.align		4
.L_35:
        /*0048*/ 	.byte	0x03, 0x50
        /*004a*/ 	.short	0x0000


	//----- nvinfo : EIATTR_MAXREG_COUNT
	.align		4
        /*004c*/ 	.byte	0x03, 0x1b
        /*004e*/ 	.short	0x00ff


	//----- nvinfo : EIATTR_NUM_BARRIERS
	.align		4
        /*0050*/ 	.byte	0x02, 0x4c
        /*0052*/ 	.byte	0x01
	.zero		1


	//----- nvinfo : EIATTR_MERCURY_ISA_VERSION
	.align		4
        /*0054*/ 	.byte	0x03, 0x5f
        /*0056*/ 	.short	0x0101


	//----- nvinfo : EIATTR_VRC_CTA_INIT_COUNT
	.align		4
        /*0058*/ 	.byte	0x02, 0x4a
	.zero		1
	.zero		1


	//----- nvinfo : EIATTR_EXIT_INSTR_OFFSETS
	.align		4
        /*005c*/ 	.byte	0x04, 0x1c
        /*005e*/ 	.short	(.L_37 - .L_36)


	//   ....[0]....
.L_36:
        /*0060*/ 	.word	0x000002d0


	//   ....[1]....
        /*0064*/ 	.word	0x00000320


	//----- nvinfo : EIATTR_CBANK_PARAM_SIZE
	.align		4
.L_37:
        /*0068*/ 	.byte	0x03, 0x19
        /*006a*/ 	.short	0x001c


	//----- nvinfo : EIATTR_PARAM_CBANK
	.align		4
        /*006c*/ 	.byte	0x04, 0x0a
        /*006e*/ 	.short	(.L_39 - .L_38)
	.align		4
.L_38:
        /*0070*/ 	.word	index@(.nv.constant0._Z17somaPrefixosBlocoPiS_S_i)
        /*0074*/ 	.short	0x0380
        /*0076*/ 	.short	0x001c


	//----- nvinfo : EIATTR_SW_WAR
	.align		4
.L_39:
        /*0078*/ 	.byte	0x04, 0x36
        /*007a*/ 	.short	(.L_41 - .L_40)
.L_40:
        /*007c*/ 	.word	0x00000008
.L_41:


//--------------------- .nv.callgraph             --------------------------
	.section	.nv.callgraph,"",@"SHT_CUDA_CALLGRAPH"
	.align	4
	.sectionentsize	8
	.align		4
        /*0000*/ 	.word	0x00000000
	.align		4
        /*0004*/ 	.word	0xffffffff
	.align		4
        /*0008*/ 	.word	0x00000000
	.align		4
        /*000c*/ 	.word	0xfffffffe
	.align		4
        /*0010*/ 	.word	0x00000000
	.align		4
        /*0014*/ 	.word	0xfffffffd
	.align		4
        /*0018*/ 	.word	0x00000000
	.align		4
        /*001c*/ 	.word	0xfffffffc


//--------------------- .text._Z15adicionarOffsetPiS_i --------------------------
	.section	.text._Z15adicionarOffsetPiS_i,"ax",@progbits
	.align	128
        .global         _Z15adicionarOffsetPiS_i
        .type           _Z15adicionarOffsetPiS_i,@function
        .size           _Z15adicionarOffsetPiS_i,(.L_x_4 - _Z15adicionarOffsetPiS_i)
        .other          _Z15adicionarOffsetPiS_i,@"STO_CUDA_ENTRY STV_DEFAULT"
_Z15adicionarOffsetPiS_i:
.text._Z15adicionarOffsetPiS_i:
[----:B------:R-:W-:Y:S01]  /*0000*/  LDC R1, c[0x0][0x37c] ;  /* 0x0000df00ff017b82 */ /* 0x000fe20000000800 */
[----:B------:R-:W0:Y:S01]  /*0010*/  S2R R9, SR_CTAID.X ;  /* 0x0000000000097919 */ /* 0x000e220000002500 */
[----:B------:R-:W0:Y:S01]  /*0020*/  LDCU UR4, c[0x0][0x360] ;  /* 0x00006c00ff0477ac */ /* 0x000e220008000800 */
[----:B------:R-:W0:Y:S01]  /*0030*/  S2R R0, SR_TID.X ;  /* 0x0000000000007919 */ /* 0x000e220000002100 */
[----:B------:R-:W1:Y:S01]  /*0040*/  LDCU UR5, c[0x0][0x390] ;  /* 0x00007200ff0577ac */ /* 0x000e620008000800 */
[----:B0-----:R-:W-:-:S05]  /*0050*/  IMAD R7, R9, UR4, R0 ;  /* 0x0000000409077c24 */ /* 0x001fca000f8e0200 */
[----:B-1----:R-:W-:-:S04]  /*0060*/  ISETP.GE.AND P0, PT, R7, UR5, PT ;  /* 0x0000000507007c0c */ /* 0x002fc8000bf06270 */
[----:B------:R-:W-:-:S13]  /*0070*/  ISETP.EQ.OR P0, PT, R9, RZ, P0 ;  /* 0x000000ff0900720c */ /* 0x000fda0000702670 */
[----:B------:R-:W-:Y:S05]  /*0080*/  @P0 EXIT ;  /* 0x000000000000094d */ /* 0x000fea0003800000 */
[----:B------:R-:W0:Y:S01]  /*0090*/  LDC.64 R2, c[0x0][0x388] ;  /* 0x0000e200ff027b82 */ /* 0x000e220000000a00 */
[----:B------:R-:W1:Y:S01]  /*00a0*/  LDCU.64 UR4, c[0x0][0x358] ;  /* 0x00006b00ff0477ac */ /* 0x000e620008000a00 */
[----:B------:R-:W-:-:S06]  /*00b0*/  IADD3 R9, PT, PT, R9, -0x1, RZ ;  /* 0xffffffff09097810 */ /* 0x000fcc0007ffe0ff */
[----:B------:R-:W2:Y:S01]  /*00c0*/  LDC.64 R4, c[0x0][0x380] ;  /* 0x0000e000ff047b82 */ /* 0x000ea20000000a00 */
[----:B0-----:R-:W-:-:S06]  /*00d0*/  IMAD.WIDE.U32 R2, R9, 0x4, R2 ;  /* 0x0000000409027825 */ /* 0x001fcc00078e0002 */
[----:B-1----:R-:W3:Y:S01]  /*00e0*/  LDG.E R2, desc[UR4][R2.64] ;  /* 0x0000000402027981 */ /* 0x002ee2000c1e1900 */
[----:B--2---:R-:W-:-:S05]  /*00f0*/  IMAD.WIDE R4, R7, 0x4, R4 ;  /* 0x0000000407047825 */ /* 0x004fca00078e0204 */
[----:B------:R-:W3:Y:S02]  /*0100*/  LDG.E R7, desc[UR4][R4.64] ;  /* 0x0000000404077981 */ /* 0x000ee4000c1e1900 */
[----:B---3--:R-:W-:-:S05]  /*0110*/  IADD3 R7, PT, PT, R2, R7, RZ ;  /* 0x0000000702077210 */ /* 0x008fca0007ffe0ff */
[----:B------:R-:W-:Y:S01]  /*0120*/  STG.E desc[UR4][R4.64], R7 ;  /* 0x0000000704007986 */ /* 0x000fe2000c101904 */
[----:B------:R-:W-:Y:S05]  /*0130*/  EXIT ;  /* 0x000000000000794d */ /* 0x000fea0003800000 */
.L_x_0:
[----:B------:R-:W-:-:S00]  /*0140*/  BRA `(.L_x_0) ;  /* 0xfffffffc00fc7947 */ /* 0x000fc0000383ffff */
[----:B------:R-:W-:-:S00]  /*0150*/  NOP ;  /* 0x0000000000007918 */ /* 0x000fc00000000000 */
        /* <DEDUP_REMOVED lines=10> */
.L_x_4:


//--------------------- .text._Z17somaPrefixosBlocoPiS_S_i --------------------------
	.section	.text._Z17somaPrefixosBlocoPiS_S_i,"ax",@progbits
	.align	128
        .global         _Z17somaPrefixosBlocoPiS_S_i
        .type           _Z17somaPrefixosBlocoPiS_S_i,@function
        .size           _Z17somaPrefixosBlocoPiS_S_i,(.L_x_5 - _Z17somaPrefixosBlocoPiS_S_i)
        .other          _Z17somaPrefixosBlocoPiS_S_i,@"STO_CUDA_ENTRY STV_DEFAULT"
_Z17somaPrefixosBlocoPiS_S_i:
.text._Z17somaPrefixosBlocoPiS_S_i:
[----:B------:R-:W-:Y:S01]  /*0000*/  LDC R1, c[0x0][0x37c] ;  /* 0x0000df00ff017b82 */ /* 0x000fe20000000800 */
[----:B------:R-:W0:Y:S01]  /*0010*/  S2R R4, SR_TID.X ;  /* 0x0000000000047919 */ /* 0x000e220000002100 */
[----:B------:R-:W0:Y:S01]  /*0020*/  LDCU UR6, c[0x0][0x360] ;  /* 0x00006c00ff0677ac */ /* 0x000e220008000800 */
[----:B------:R-:W0:Y:S01]  /*0030*/  S2R R9, SR_CTAID.X ;  /* 0x0000000000097919 */ /* 0x000e220000002500 */
[----:B------:R-:W1:Y:S01]  /*0040*/  LDCU UR4, c[0x0][0x398] ;  /* 0x00007300ff0477ac */ /* 0x000e620008000800 */
[----:B------:R-:W2:Y:S01]  /*0050*/  LDCU.64 UR8, c[0x0][0x358] ;  /* 0x00006b00ff0877ac */ /* 0x000ea20008000a00 */
[----:B0-----:R-:W-:-:S05]  /*0060*/  IMAD R5, R9, UR6, R4 ;  /* 0x0000000609057c24 */ /* 0x001fca000f8e0204 */
[----:B-1----:R-:W-:-:S13]  /*0070*/  ISETP.GE.AND P0, PT, R5, UR4, PT ;  /* 0x0000000405007c0c */ /* 0x002fda000bf06270 */
[----:B------:R-:W0:Y:S02]  /*0080*/  @!P0 LDC.64 R2, c[0x0][0x380] ;  /* 0x0000e000ff028b82 */ /* 0x000e240000000a00 */
[----:B0-----:R-:W-:-:S06]  /*0090*/  @!P0 IMAD.WIDE R2, R5, 0x4, R2 ;  /* 0x0000000405028825 */ /* 0x001fcc00078e0202 */
[----:B--2---:R-:W2:Y:S01]  /*00a0*/  @!P0 LDG.E R3, desc[UR8][R2.64] ;  /* 0x0000000802038981 */ /* 0x004ea2000c1e1900 */
[----:B------:R-:W0:Y:S01]  /*00b0*/  S2UR UR5, SR_CgaCtaId ;  /* 0x00000000000579c3 */ /* 0x000e220000008800 */
[----:B------:R-:W-:Y:S01]  /*00c0*/  UMOV UR4, 0x400 ;  /* 0x0000040000047882 */ /* 0x000fe20000000000 */
[----:B------:R-:W-:Y:S02]  /*00d0*/  UISETP.GE.U32.AND UP0, UPT, UR6, 0x2, UPT ;  /* 0x000000020600788c */ /* 0x000fe4000bf06070 */
[----:B0-----:R-:W-:-:S06]  /*00e0*/  ULEA UR4, UR5, UR4, 0x18 ;  /* 0x0000000405047291 */ /* 0x001fcc000f8ec0ff */
[----:B------:R-:W-:-:S05]  /*00f0*/  LEA R0, R4, UR4, 0x2 ;  /* 0x0000000404007c11 */ /* 0x000fca000f8e10ff */
[----:B--2---:R0:W-:Y:S04]  /*0100*/  @!P0 STS [R0], R3 ;  /* 0x0000000300008388 */ /* 0x0041e80000000800 */
[----:B------:R0:W-:Y:S01]  /*0110*/  @P0 STS [R0], RZ ;  /* 0x000000ff00000388 */ /* 0x0001e20000000800 */
[----:B------:R-:W-:Y:S06]  /*0120*/  BAR.SYNC.DEFER_BLOCKING 0x0 ;  /* 0x0000000000007b1d */ /* 0x000fec0000010000 */
[----:B------:R-:W-:Y:S05]  /*0130*/  BRA.U !UP0, `(.L_x_1) ;  /* 0x0000000108387547 */ /* 0x000fea000b800000 */
[----:B------:R-:W-:-:S05]  /*0140*/  UMOV UR5, 0x1 ;  /* 0x0000000100057882 */ /* 0x000fca0000000000 */
.L_x_2:
[----:B------:R-:W-:Y:S01]  /*0150*/  ISETP.GE.U32.AND P0, PT, R4, UR5, PT ;  /* 0x0000000504007c0c */ /* 0x000fe2000bf06070 */
[----:B------:R-:W-:-:S12]  /*0160*/  IMAD.MOV.U32 R2, RZ, RZ, RZ ;  /* 0x000000ffff027224 */ /* 0x000fd800078e00ff */
[----:B0-----:R-:W-:Y:S01]  /*0170*/  @P0 VIADD R3, R4, -UR5 ;  /* 0x8000000504030c36 */ /* 0x001fe20008000000 */
[----:B------:R-:W-:-:S04]  /*0180*/  USHF.L.U32 UR5, UR5, 0x1, URZ ;  /* 0x0000000105057899 */ /* 0x000fc800080006ff */
[----:B------:R-:W-:Y:S01]  /*0190*/  @P0 LEA R3, R3, UR4, 0x2 ;  /* 0x0000000403030c11 */ /* 0x000fe2000f8e10ff */
[----:B------:R-:W-:-:S04]  /*01a0*/  UISETP.GE.U32.AND UP0, UPT, UR5, UR6, UPT ;  /* 0x000000060500728c */ /* 0x000fc8000bf06070 */
[----:B------:R-:W-:Y:S01]  /*01b0*/  @P0 LDS R2, [R3] ;  /* 0x0000000003020984 */ /* 0x000fe20000000800 */
[----:B------:R-:W-:Y:S06]  /*01c0*/  BAR.SYNC.DEFER_BLOCKING 0x0 ;  /* 0x0000000000007b1d */ /* 0x000fec0000010000 */
[----:B-1----:R-:W0:Y:S02]  /*01d0*/  @P0 LDS R7, [R0] ;  /* 0x0000000000070984 */ /* 0x002e240000000800 */
[----:B0-----:R-:W-:-:S05]  /*01e0*/  @P0 IMAD.IADD R7, R7, 0x1, R2 ;  /* 0x0000000107070824 */ /* 0x001fca00078e0202 */
[----:B------:R1:W-:Y:S01]  /*01f0*/  @P0 STS [R0], R7 ;  /* 0x0000000700000388 */ /* 0x0003e20000000800 */
[----:B------:R-:W-:Y:S06]  /*0200*/  BAR.SYNC.DEFER_BLOCKING 0x0 ;  /* 0x0000000000007b1d */ /* 0x000fec0000010000 */
[----:B------:R-:W-:Y:S05]  /*0210*/  BRA.U !UP0, `(.L_x_2) ;  /* 0xfffffffd08cc7547 */ /* 0x000fea000b83ffff */
.L_x_1:
[----:B------:R-:W2:Y:S02]  /*0220*/  LDCU UR4, c[0x0][0x398] ;  /* 0x00007300ff0477ac */ /* 0x000ea40008000800 */
[----:B--2---:R-:W-:Y:S01]  /*0230*/  ISETP.GE.AND P1, PT, R5, UR4, PT ;  /* 0x0000000405007c0c */ /* 0x004fe2000bf26270 */
[----:B------:R-:W2:-:S12]  /*0240*/  LDCU.64 UR4, c[0x0][0x390] ;  /* 0x00007200ff0477ac */ /* 0x000e980008000a00 */
[----:B-1----:R-:W1:Y:S01]  /*0250*/  @!P1 LDS R7, [R0] ;  /* 0x0000000000079984 */ /* 0x002e620000000800 */
[----:B0-----:R-:W0:Y:S01]  /*0260*/  @!P1 LDC.64 R2, c[0x0][0x388] ;  /* 0x0000e200ff029b82 */ /* 0x001e220000000a00 */
[----:B--2---:R-:W-:Y:S01]  /*0270*/  ISETP.NE.U32.AND P0, PT, RZ, UR4, PT ;  /* 0x00000004ff007c0c */ /* 0x004fe2000bf05070 */
[----:B------:R-:W-:-:S03]  /*0280*/  UIADD3 UR4, UPT, UPT, UR6, -0x1, URZ ;  /* 0xffffffff06047890 */ /* 0x000fc6000fffe0ff */
[----:B------:R-:W-:-:S04]  /*0290*/  ISETP.NE.AND.EX P0, PT, RZ, UR5, PT, P0 ;  /* 0x00000005ff007c0c */ /* 0x000fc8000bf05300 */
[----:B------:R-:W-:Y:S01]  /*02a0*/  ISETP.NE.OR P0, PT, R4, UR4, !P0 ;  /* 0x0000000404007c0c */ /* 0x000fe2000c705670 */
[----:B0-----:R-:W-:-:S05]  /*02b0*/  @!P1 IMAD.WIDE R2, R5, 0x4, R2 ;  /* 0x0000000405029825 */ /* 0x001fca00078e0202 */
[----:B-1----:R0:W-:Y:S07]  /*02c0*/  @!P1 STG.E desc[UR8][R2.64], R7 ;  /* 0x0000000702009986 */ /* 0x0021ee000c101908 */
[----:B------:R-:W-:Y:S05]  /*02d0*/  @P0 EXIT ;  /* 0x000000000000094d */ /* 0x000fea0003800000 */
[----:B------:R-:W1:Y:S01]  /*02e0*/  LDS R5, [R0] ;  /* 0x0000000000057984 */ /* 0x000e620000000800 */
[----:B0-----:R-:W0:Y:S02]  /*02f0*/  LDC.64 R2, c[0x0][0x390] ;  /* 0x0000e400ff027b82 */ /* 0x001e240000000a00 */
[----:B0-----:R-:W-:-:S05]  /*0300*/  IMAD.WIDE.U32 R2, R9, 0x4, R2 ;  /* 0x0000000409027825 */ /* 0x001fca00078e0002 */
[----:B-1----:R-:W-:Y:S01]  /*0310*/  STG.E desc[UR8][R2.64], R5 ;  /* 0x0000000502007986 */ /* 0x002fe2000c101908 */
[----:B------:R-:W-:Y:S05]  /*0320*/  EXIT ;  /* 0x000000000000794d */ /* 0x000fea0003800000 */
.L_x_3:
        /* <DEDUP_REMOVED lines=13> */
.L_x_5:


//--------------------- .nv.shared.reserved.0     --------------------------
	.section	.nv.shared.reserved.0,"aw",@nobits
	.weak		__nv_reservedSMEM_offset_0_alias
	.size		__nv_reservedSMEM_offset_0_alias, 0, 64
	.other		__nv_reservedSMEM_offset_0_alias,@"STO_CUDA_RESERVED_SHARED STV_DEFAULT"
__nv_reservedSMEM_offset_0_alias:
	.zero		0
	.zero		64


//--------------------- .nv.shared._Z17somaPrefixosBlocoPiS_S_i --------------------------
	.section	.nv.shared._Z17somaPrefixosBlocoPiS_S_i,"aw",@nobits
	.sectionflags	@""
	.align	4
.nv.shared._Z17somaPrefixosBlocoPiS_S_i:
	.zero		2048


//--------------------- .nv.constant0._Z15adicionarOffsetPiS_i --------------------------
	.section	.nv.constant0._Z15adicionarOffsetPiS_i,"a",@progbits
	.sectionflags	@""
	.align	4
.nv.constant0._Z15adicionarOffsetPiS_i:
	.zero		916


//--------------------- .nv.constant0._Z17somaPrefixosBlocoPiS_S_i --------------------------
	.section	.nv.constant0._Z17somaPrefixosBlocoPiS_S_i,"a",@progbits
	.sectionflags	@""
	.align	4
.nv.constant0._Z17somaPrefixosBlocoPiS_S_i:
	.zero		924


//--------------------- SYMBOLS --------------------------

	.type		.nv.reservedSmem.offset0,@object
	.size		.nv.reservedSmem.offset0,0x4
	.type		.nv.reservedSmem.cap,@object
	.size		.nv.reservedSmem.cap,0x4
